//
// Generated by NVIDIA NVVM Compiler
//
// Compiler Build ID: CL-36424714
// Cuda compilation tools, release 13.0, V13.0.88
// Based on NVVM 20.0.0
//

.version 9.0
.target sm_100
.address_size 64

	// .globl	_Z9histogramPiS_i

.visible .entry _Z9histogramPiS_i(
	.param .u64 .ptr .align 1 _Z9histogramPiS_i_param_0,
	.param .u64 .ptr .align 1 _Z9histogramPiS_i_param_1,
	.param .u32 _Z9histogramPiS_i_param_2
)
{
	.reg .pred 	%p<2>;
	.reg .b32 	%r<8>;
	.reg .b64 	%rd<9>;

	ld.param.u64 	%rd1, [_Z9histogramPiS_i_param_0];
	ld.param.u64 	%rd2, [_Z9histogramPiS_i_param_1];
	ld.param.u32 	%r2, [_Z9histogramPiS_i_param_2];
	mov.u32 	%r3, %tid.x;
	mov.u32 	%r4, %ntid.x;
	mov.u32 	%r5, %ctaid.x;
	mad.lo.s32 	%r1, %r4, %r5, %r3;
	setp.ge.s32 	%p1, %r1, %r2;
	@%p1 bra 	$L__BB0_2;
	cvta.to.global.u64 	%rd3, %rd1;
	cvta.to.global.u64 	%rd4, %rd2;
	mul.wide.s32 	%rd5, %r1, 4;
	add.s64 	%rd6, %rd3, %rd5;
	ld.global.u32 	%r6, [%rd6];
	mul.wide.s32 	%rd7, %r6, 4;
	add.s64 	%rd8, %rd4, %rd7;
	atom.global.add.u32 	%r7, [%rd8], 1;
$L__BB0_2:
	ret;

}
	// .globl	_Z14histogram_vec4PiS_i
.visible .entry _Z14histogram_vec4PiS_i(
	.param .u64 .ptr .align 1 _Z14histogram_vec4PiS_i_param_0,
	.param .u64 .ptr .align 1 _Z14histogram_vec4PiS_i_param_1,
	.param .u32 _Z14histogram_vec4PiS_i_param_2
)
{
	.reg .pred 	%p<2>;
	.reg .b32 	%r<15>;
	.reg .b64 	%rd<15>;

	ld.param.u64 	%rd1, [_Z14histogram_vec4PiS_i_param_0];
	ld.param.u64 	%rd2, [_Z14histogram_vec4PiS_i_param_1];
	ld.param.u32 	%r2, [_Z14histogram_vec4PiS_i_param_2];
	mov.u32 	%r3, %ctaid.x;
	mov.u32 	%r4, %ntid.x;
	mov.u32 	%r5, %tid.x;
	mad.lo.s32 	%r6, %r3, %r4, %r5;
	shl.b32 	%r1, %r6, 2;
	setp.ge.s32 	%p1, %r1, %r2;
	@%p1 bra 	$L__BB1_2;
	cvta.to.global.u64 	%rd3, %rd1;
	cvta.to.global.u64 	%rd4, %rd2;
	mul.wide.s32 	%rd5, %r1, 4;
	add.s64 	%rd6, %rd3, %rd5;
	ld.global.v4.u32 	{%r7, %r8, %r9, %r10}, [%rd6];
	mul.wide.s32 	%rd7, %r7, 4;
	add.s64 	%rd8, %rd4, %rd7;
	atom.global.add.u32 	%r11, [%rd8], 1;
	mul.wide.s32 	%rd9, %r8, 4;
	add.s64 	%rd10, %rd4, %rd9;
	atom.global.add.u32 	%r12, [%rd10], 1;
	mul.wide.s32 	%rd11, %r9, 4;
	add.s64 	%rd12, %rd4, %rd11;
	atom.global.add.u32 	%r13, [%rd12], 1;
	mul.wide.s32 	%rd13, %r10, 4;
	add.s64 	%rd14, %rd4, %rd13;
	atom.global.add.u32 	%r14, [%rd14], 1;
$L__BB1_2:
	ret;

}


// ===== COMPILED SASS (sm_100) =====

	.target	sm_100

	.elftype	@"ET_EXEC"


//--------------------- .note.nv.tkinfo           --------------------------
	.section	.note.nv.tkinfo,"",@"SHT_NOTE"
	.sectionflags	@"SHF_NOTE_NV_TKINFO"
	.tkinfo
        /*0018*/ 	.word	0x00000002
        /*0030*/ 	.string	""
        /*0030*/ 	.string	"ptxas"
        /*0030*/ 	.string	"Cuda compilation tools, release 13.0, V13.0.88"
        /*0030*/ 	.string	"Build cuda_13.0.r13.0/compiler.36424714_0"
        /*0030*/ 	.string	"-arch sm_100 -m 64 "



//--------------------- .note.nv.cuinfo           --------------------------
	.section	.note.nv.cuinfo,"",@"SHT_NOTE"
	.sectionflags	@"SHF_NOTE_NV_CUINFO"
        /*0018*/ 	.short	0x0002
        /*001a*/ 	.short	0x0064
        /*001c*/ 	.short	0x0082
	.zero		2


//--------------------- .nv.info                  --------------------------
	.section	.nv.info,"",@"SHT_CUDA_INFO"
	.align	4


	//----- nvinfo : EIATTR_REGCOUNT
	.align		4
        /*0000*/ 	.byte	0x04, 0x2f
        /*0002*/ 	.short	(.L_1 - .L_0)
	.align		4
.L_0:
        /*0004*/ 	.word	index@(_Z9histogramPiS_i)
        /*0008*/ 	.word	0x0000000a


	//----- nvinfo : EIATTR_FRAME_SIZE
	.align		4
.L_1:
        /*000c*/ 	.byte	0x04, 0x11
        /*000e*/ 	.short	(.L_3 - .L_2)
	.align		4
.L_2:
        /*0010*/ 	.word	index@(_Z9histogramPiS_i)
        /*0014*/ 	.word	0x00000000


	//----- nvinfo : EIATTR_REGCOUNT
	.align		4
.L_3:
        /*0018*/ 	.byte	0x04, 0x2f
        /*001a*/ 	.short	(.L_5 - .L_4)
	.align		4
.L_4:
        /*001c*/ 	.word	index@(_Z14histogram_vec4PiS_i)
        /*0020*/ 	.word	0x00000014


	//----- nvinfo : EIATTR_FRAME_SIZE
	.align		4
.L_5:
        /*0024*/ 	.byte	0x04, 0x11
        /*0026*/ 	.short	(.L_7 - .L_6)
	.align		4
.L_6:
        /*0028*/ 	.word	index@(_Z14histogram_vec4PiS_i)
        /*002c*/ 	.word	0x00000000


	//----- nvinfo : EIATTR_MIN_STACK_SIZE
	.align		4
.L_7:
        /*0030*/ 	.byte	0x04, 0x12
        /*0032*/ 	.short	(.L_9 - .L_8)
	.align		4
.L_8:
        /*0034*/ 	.word	index@(_Z14histogram_vec4PiS_i)
        /*0038*/ 	.word	0x00000000


	//----- nvinfo : EIATTR_MIN_STACK_SIZE
	.align		4
.L_9:
        /*003c*/ 	.byte	0x04, 0x12
        /*003e*/ 	.short	(.L_11 - .L_10)
	.align		4
.L_10:
        /*0040*/ 	.word	index@(_Z9histogramPiS_i)
        /*0044*/ 	.word	0x00000000
.L_11:


//--------------------- .nv.compat                --------------------------
	.section	.nv.compat,"",@"SHT_CUDA_COMPAT_INFO"
	.align	4
        /*0000*/ 	.byte	0x02, 0x09, 0x00, 0x00, 0x02, 0x02, 0x01, 0x00, 0x02, 0x05, 0x05, 0x00, 0x03, 0x07, 0x01, 0x01
        /*0010*/ 	.byte	0x02, 0x03, 0x00, 0x00, 0x02, 0x06, 0x01, 0x00, 0x04, 0x0b, 0x08, 0x00, 0x09, 0x00, 0x00, 0x00
        /*0020*/ 	.byte	0x00, 0x00, 0x00, 0x00


//--------------------- .nv.info._Z14histogram_vec4PiS_i --------------------------
	.section	.nv.info._Z14histogram_vec4PiS_i,"",@"SHT_CUDA_INFO"
	.sectionflags	@""
	.align	4


	//----- nvinfo : EIATTR_CUDA_API_VERSION
	.align		4
        /*0000*/ 	.byte	0x04, 0x37
        /*0002*/ 	.short	(.L_13 - .L_12)
.L_12:
        /*0004*/ 	.word	0x00000082


	//----- nvinfo : EIATTR_KPARAM_INFO
	.align		4
.L_13:
        /*0008*/ 	.byte	0x04, 0x17
        /*000a*/ 	.short	(.L_15 - .L_14)
.L_14:
        /*000c*/ 	.word	0x00000000
        /*0010*/ 	.short	0x0002
        /*0012*/ 	.short	0x0010
        /*0014*/ 	.byte	0x00, 0xf0, 0x11, 0x00


	//----- nvinfo : EIATTR_KPARAM_INFO
	.align		4
.L_15:
        /*0018*/ 	.byte	0x04, 0x17
        /*001a*/ 	.short	(.L_17 - .L_16)
.L_16:
        /*001c*/ 	.word	0x00000000
        /*0020*/ 	.short	0x0001
        /*0022*/ 	.short	0x0008
        /*0024*/ 	.byte	0x00, 0xf5, 0x21, 0x00


	//----- nvinfo : EIATTR_KPARAM_INFO
	.align		4
.L_17:
        /*0028*/ 	.byte	0x04, 0x17
        /*002a*/ 	.short	(.L_19 - .L_18)
.L_18:
        /*002c*/ 	.word	0x00000000
        /*0030*/ 	.short	0x0000
        /*0032*/ 	.short	0x0000
        /*0034*/ 	.byte	0x00, 0xf5, 0x21, 0x00


	//----- nvinfo : EIATTR_SPARSE_MMA_MASK
	.align		4
.L_19:
        /*0038*/ 	.byte	0x03, 0x50
        /*003a*/ 	.short	0x0000


	//----- nvinfo : EIATTR_MAXREG_COUNT
	.align		4
        /*003c*/ 	.byte	0x03, 0x1b
        /*003e*/ 	.short	0x00ff


	//----- nvinfo : EIATTR_MERCURY_ISA_VERSION
	.align		4
        /*0040*/ 	.byte	0x03, 0x5f
        /*0042*/ 	.short	0x0101


	//----- nvinfo : EIATTR_VRC_CTA_INIT_COUNT
	.align		4
        /*0044*/ 	.byte	0x02, 0x4a
	.zero		1
	.zero		1


	//----- nvinfo : EIATTR_EXIT_INSTR_OFFSETS
	.align		4
        /*0048*/ 	.byte	0x04, 0x1c
        /*004a*/ 	.short	(.L_21 - .L_20)


	//   ....[0]....
.L_20:
        /*004c*/ 	.word	0x00000080


	//   ....[1]....
        /*0050*/ 	.word	0x00000170


	//----- nvinfo : EIATTR_CBANK_PARAM_SIZE
	.align		4
.L_21:
        /*0054*/ 	.byte	0x03, 0x19
        /*0056*/ 	.short	0x0014


	//----- nvinfo : EIATTR_PARAM_CBANK
	.align		4
        /*0058*/ 	.byte	0x04, 0x0a
        /*005a*/ 	.short	(.L_23 - .L_22)
	.align		4
.L_22:
        /*005c*/ 	.word	index@(.nv.constant0._Z14histogram_vec4PiS_i)
        /*0060*/ 	.short	0x0380
        /*0062*/ 	.short	0x0014


	//----- nvinfo : EIATTR_SW_WAR
	.align		4
.L_23:
        /*0064*/ 	.byte	0x04, 0x36
        /*0066*/ 	.short	(.L_25 - .L_24)
.L_24:
        /*0068*/ 	.word	0x00000008
.L_25:


//--------------------- .nv.info._Z9histogramPiS_i --------------------------
	.section	.nv.info._Z9histogramPiS_i,"",@"SHT_CUDA_INFO"
	.sectionflags	@""
	.align	4


	//----- nvinfo : EIATTR_CUDA_API_VERSION
	.align		4
        /*0000*/ 	.byte	0x04, 0x37
        /*0002*/ 	.short	(.L_27 - .L_26)
.L_26:
        /*0004*/ 	.word	0x00000082


	//----- nvinfo : EIATTR_KPARAM_INFO
	.align		4
.L_27:
        /*0008*/ 	.byte	0x04, 0x17
        /*000a*/ 	.short	(.L_29 - .L_28)
.L_28:
        /*000c*/ 	.word	0x00000000
        /*0010*/ 	.short	0x0002
        /*0012*/ 	.short	0x0010
        /*0014*/ 	.byte	0x00, 0xf0, 0x11, 0x00


	//----- nvinfo : EIATTR_KPARAM_INFO
	.align		4
.L_29:
        /*0018*/ 	.byte	0x04, 0x17
        /*001a*/ 	.short	(.L_31 - .L_30)
.L_30:
        /*001c*/ 	.word	0x00000000
        /*0020*/ 	.short	0x0001
        /*0022*/ 	.short	0x0008
        /*0024*/ 	.byte	0x00, 0xf5, 0x21, 0x00


	//----- nvinfo : EIATTR_KPARAM_INFO
	.align		4
.L_31:
        /*0028*/ 	.byte	0x04, 0x17
        /*002a*/ 	.short	(.L_33 - .L_32)
.L_32:
        /*002c*/ 	.word	0x00000000
        /*0030*/ 	.short	0x0000
        /*0032*/ 	.short	0x0000
        /*0034*/ 	.byte	0x00, 0xf5, 0x21, 0x00


	//----- nvinfo : EIATTR_SPARSE_MMA_MASK
	.align		4
.L_33:
        /*0038*/ 	.byte	0x03, 0x50
        /*003a*/ 	.short	0x0000


	//----- nvinfo : EIATTR_MAXREG_COUNT
	.align		4
        /*003c*/ 	.byte	0x03, 0x1b
        /*003e*/ 	.short	0x00ff


	//----- nvinfo : EIATTR_MERCURY_ISA_VERSION
	.align		4
        /*0040*/ 	.byte	0x03, 0x5f
        /*0042*/ 	.short	0x0101


	//----- nvinfo : EIATTR_VRC_CTA_INIT_COUNT
	.align		4
        /*0044*/ 	.byte	0x02, 0x4a
	.zero		1
	.zero		1


	//----- nvinfo : EIATTR_EXIT_INSTR_OFFSETS
	.align		4
        /*0048*/ 	.byte	0x04, 0x1c
        /*004a*/ 	.short	(.L_35 - .L_34)


	//   ....[0]....
.L_34:
        /*004c*/ 	.word	0x00000070


	//   ....[1]....
        /*0050*/ 	.word	0x00000100


	//----- nvinfo : EIATTR_CBANK_PARAM_SIZE
	.align		4
.L_35:
        /*0054*/ 	.byte	0x03, 0x19
        /*0056*/ 	.short	0x0014


	//----- nvinfo : EIATTR_PARAM_CBANK
	.align		4
        /*0058*/ 	.byte	0x04, 0x0a
        /*005a*/ 	.short	(.L_37 - .L_36)
	.align		4
.L_36:
        /*005c*/ 	.word	index@(.nv.constant0._Z9histogramPiS_i)
        /*0060*/ 	.short	0x0380
        /*0062*/ 	.short	0x0014


	//----- nvinfo : EIATTR_SW_WAR
	.align		4
.L_37:
        /*0064*/ 	.byte	0x04, 0x36
        /*0066*/ 	.short	(.L_39 - .L_38)
.L_38:
        /*0068*/ 	.word	0x00000008
.L_39:


//--------------------- .nv.callgraph             --------------------------
	.section	.nv.callgraph,"",@"SHT_CUDA_CALLGRAPH"
	.align	4
	.sectionentsize	8
	.align		4
        /*0000*/ 	.word	0x00000000
	.align		4
        /*0004*/ 	.word	0xffffffff
	.align		4
        /*0008*/ 	.word	0x00000000
	.align		4
        /*000c*/ 	.word	0xfffffffe
	.align		4
        /*0010*/ 	.word	0x00000000
	.align		4
        /*0014*/ 	.word	0xfffffffd
	.align		4
        /*0018*/ 	.word	0x00000000
	.align		4
        /*001c*/ 	.word	0xfffffffc


//--------------------- .text._Z14histogram_vec4PiS_i --------------------------
	.section	.text._Z14histogram_vec4PiS_i,"ax",@progbits
	.align	128
        .global         _Z14histogram_vec4PiS_i
        .type           _Z14histogram_vec4PiS_i,@function
        .size           _Z14histogram_vec4PiS_i,(.L_x_2 - _Z14histogram_vec4PiS_i)
        .other          _Z14histogram_vec4PiS_i,@"STO_CUDA_ENTRY STV_DEFAULT"
_Z14histogram_vec4PiS_i:
.text._Z14histogram_vec4PiS_i:
[----:B------:R-:W-:Y:S01]  /*0000*/  LDC R1, c[0x0][0x37c] ;  /* 0x0000df00ff017b82 */ /* 0x000fe20000000800 */
[----:B------:R-:W0:Y:S07]  /*0010*/  S2R R3, SR_TID.X ;  /* 0x0000000000037919 */ /* 0x000e2e0000002100 */
[----:B------:R-:W0:Y:S01]  /*0020*/  S2UR UR4, SR_CTAID.X ;  /* 0x00000000000479c3 */ /* 0x000e220000002500 */
[----:B------:R-:W1:Y:S07]  /*0030*/  LDCU UR5, c[0x0][0x390] ;  /* 0x00007200ff0577ac */ /* 0x000e6e0008000800 */
[----:B------:R-:W0:Y:S02]  /*0040*/  LDC R0, c[0x0][0x360] ;  /* 0x0000d800ff007b82 */ /* 0x000e240000000800 */
[----:B0-----:R-:W-:-:S05]  /*0050*/  IMAD R0, R0, UR4, R3 ;  /* 0x0000000400007c24 */ /* 0x001fca000f8e0203 */
[----:B------:R-:W-:-:S04]  /*0060*/  SHF.L.U32 R5, R0, 0x2, RZ ;  /* 0x0000000200057819 */ /* 0x000fc800000006ff */
[----:B-1----:R-:W-:-:S13]  /*0070*/  ISETP.GE.AND P0, PT, R5, UR5, PT ;  /* 0x0000000505007c0c */ /* 0x002fda000bf06270 */
[----:B------:R-:W-:Y:S05]  /*0080*/  @P0 EXIT ;  /* 0x000000000000094d */ /* 0x000fea0003800000 */
[----:B------:R-:W0:Y:S01]  /*0090*/  LDC.64 R2, c[0x0][0x380] ;  /* 0x0000e000ff027b82 */ /* 0x000e220000000a00 */
[----:B------:R-:W1:Y:S07]  /*00a0*/  LDCU.64 UR4, c[0x0][0x358] ;  /* 0x00006b00ff0477ac */ /* 0x000e6e0008000a00 */
[----:B------:R-:W2:Y:S01]  /*00b0*/  LDC.64 R10, c[0x0][0x388] ;  /* 0x0000e200ff0a7b82 */ /* 0x000ea20000000a00 */
[----:B0-----:R-:W-:-:S05]  /*00c0*/  IMAD.WIDE R2, R5, 0x4, R2 ;  /* 0x0000000405027825 */ /* 0x001fca00078e0202 */
[----:B-1----:R-:W2:Y:S01]  /*00d0*/  LDG.E.128 R12, desc[UR4][R2.64] ;  /* 0x00000004020c7981 */ /* 0x002ea2000c1e1d00 */
[----:B------:R-:W-:Y:S02]  /*00e0*/  HFMA2 R17, -RZ, RZ, 0, 5.9604644775390625e-08 ;  /* 0x00000001ff117431 */ /* 0x000fe400000001ff */
[----:B--2---:R-:W-:-:S04]  /*00f0*/  IMAD.WIDE R4, R12, 0x4, R10 ;  /* 0x000000040c047825 */ /* 0x004fc800078e020a */
[--C-:B------:R-:W-:Y:S01]  /*0100*/  IMAD.WIDE R6, R13, 0x4, R10.reuse ;  /* 0x000000040d067825 */ /* 0x100fe200078e020a */
[----:B------:R-:W-:Y:S03]  /*0110*/  REDG.E.ADD.STRONG.GPU desc[UR4][R4.64], R17 ;  /* 0x000000110400798e */ /* 0x000fe6000c12e104 */
[--C-:B------:R-:W-:Y:S01]  /*0120*/  IMAD.WIDE R8, R14, 0x4, R10.reuse ;  /* 0x000000040e087825 */ /* 0x100fe200078e020a */
[----:B------:R-:W-:Y:S03]  /*0130*/  REDG.E.ADD.STRONG.GPU desc[UR4][R6.64], R17 ;  /* 0x000000110600798e */ /* 0x000fe6000c12e104 */
[----:B------:R-:W-:Y:S01]  /*0140*/  IMAD.WIDE R10, R15, 0x4, R10 ;  /* 0x000000040f0a7825 */ /* 0x000fe200078e020a */
[----:B------:R-:W-:Y:S04]  /*0150*/  REDG.E.ADD.STRONG.GPU desc[UR4][R8.64], R17 ;  /* 0x000000110800798e */ /* 0x000fe8000c12e104 */
[----:B------:R-:W-:Y:S01]  /*0160*/  REDG.E.ADD.STRONG.GPU desc[UR4][R10.64], R17 ;  /* 0x000000110a00798e */ /* 0x000fe2000c12e104 */
[----:B------:R-:W-:Y:S05]  /*0170*/  EXIT ;  /* 0x000000000000794d */ /* 0x000fea0003800000 */
.L_x_0:
[----:B------:R-:W-:-:S00]  /*0180*/  BRA `(.L_x_0) ;  /* 0xfffffffc00fc7947 */ /* 0x000fc0000383ffff */
[----:B------:R-:W-:-:S00]  /*0190*/  NOP ;  /* 0x0000000000007918 */ /* 0x000fc00000000000 */
        /* <DEDUP_REMOVED lines=14> */
.L_x_2:


//--------------------- .text._Z9histogramPiS_i   --------------------------
	.section	.text._Z9histogramPiS_i,"ax",@progbits
	.align	128
        .global         _Z9histogramPiS_i
        .type           _Z9histogramPiS_i,@function
        .size           _Z9histogramPiS_i,(.L_x_3 - _Z9histogramPiS_i)
        .other          _Z9histogramPiS_i,@"STO_CUDA_ENTRY STV_DEFAULT"
_Z9histogramPiS_i:
.text._Z9histogramPiS_i:
[----:B------:R-:W-:Y:S01]  /*0000*/  LDC R1, c[0x0][0x37c] ;  /* 0x0000df00ff017b82 */ /* 0x000fe20000000800 */
[----:B------:R-:W0:Y:S01]  /*0010*/  S2R R5, SR_TID.X ;  /* 0x0000000000057919 */ /* 0x000e220000002100 */
[----:B------:R-:W0:Y:S01]  /*0020*/  LDCU UR4, c[0x0][0x360] ;  /* 0x00006c00ff0477ac */ /* 0x000e220008000800 */
[----:B------:R-:W0:Y:S01]  /*0030*/  S2R R0, SR_CTAID.X ;  /* 0x0000000000007919 */ /* 0x000e220000002500 */
[----:B------:R-:W1:Y:S01]  /*0040*/  LDCU UR5, c[0x0][0x390] ;  /* 0x00007200ff0577ac */ /* 0x000e620008000800 */
[----:B0-----:R-:W-:-:S05]  /*0050*/  IMAD R5, R0, UR4, R5 ;  /* 0x0000000400057c24 */ /* 0x001fca000f8e0205 */
[----:B-1----:R-:W-:-:S13]  /*0060*/  ISETP.GE.AND P0, PT, R5, UR5, PT ;  /* 0x0000000505007c0c */ /* 0x002fda000bf06270 */
[----:B------:R-:W-:Y:S05]  /*0070*/  @P0 EXIT ;  /* 0x000000000000094d */ /* 0x000fea0003800000 */
[----:B------:R-:W0:Y:S01]  /*0080*/  LDC.64 R2, c[0x0][0x380] ;  /* 0x0000e000ff027b82 */ /* 0x000e220000000a00 */
[----:B------:R-:W1:Y:S01]  /*0090*/  LDCU.64 UR4, c[0x0][0x358] ;  /* 0x00006b00ff0477ac */ /* 0x000e620008000a00 */
[----:B0-----:R-:W-:-:S06]  /*00a0*/  IMAD.WIDE R2, R5, 0x4, R2 ;  /* 0x0000000405027825 */ /* 0x001fcc00078e0202 */
[----:B------:R-:W0:Y:S01]  /*00b0*/  LDC.64 R4, c[0x0][0x388] ;  /* 0x0000e200ff047b82 */ /* 0x000e220000000a00 */
[----:B-1----:R-:W0:Y:S01]  /*00c0*/  LDG.E R3, desc[UR4][R2.64] ;  /* 0x0000000402037981 */ /* 0x002e22000c1e1900 */
[----:B------:R-:W-:Y:S02]  /*00d0*/  HFMA2 R7, -RZ, RZ, 0, 5.9604644775390625e-08 ;  /* 0x00000001ff077431 */ /* 0x000fe400000001ff */
[----:B0-----:R-:W-:-:S05]  /*00e0*/  IMAD.WIDE R4, R3, 0x4, R4 ;  /* 0x0000000403047825 */ /* 0x001fca00078e0204 */
[----:B------:R-:W-:Y:S01]  /*00f0*/  REDG.E.ADD.STRONG.GPU desc[UR4][R4.64], R7 ;  /* 0x000000070400798e */ /* 0x000fe2000c12e104 */
[----:B------:R-:W-:Y:S05]  /*0100*/  EXIT ;  /* 0x000000000000794d */ /* 0x000fea0003800000 */
.L_x_1:
        /* <DEDUP_REMOVED lines=15> */
.L_x_3:


//--------------------- .nv.shared.reserved.0     --------------------------
	.section	.nv.shared.reserved.0,"aw",@nobits
	.weak		__nv_reservedSMEM_offset_0_alias
	.size		__nv_reservedSMEM_offset_0_alias, 0, 64
	.other		__nv_reservedSMEM_offset_0_alias,@"STO_CUDA_RESERVED_SHARED STV_DEFAULT"
__nv_reservedSMEM_offset_0_alias:
	.zero		0
	.zero		64


//--------------------- .nv.constant0._Z14histogram_vec4PiS_i --------------------------
	.section	.nv.constant0._Z14histogram_vec4PiS_i,"a",@progbits
	.sectionflags	@""
	.align	4
.nv.constant0._Z14histogram_vec4PiS_i:
	.zero		916


//--------------------- .nv.constant0._Z9histogramPiS_i --------------------------
	.section	.nv.constant0._Z9histogramPiS_i,"a",@progbits
	.sectionflags	@""
	.align	4
.nv.constant0._Z9histogramPiS_i:
	.zero		916


//--------------------- SYMBOLS --------------------------

	.type		.nv.reservedSmem.offset0,@object
	.size		.nv.reservedSmem.offset0,0x4
